	.headerflags	@"EF_CUDA_TEXMODE_UNIFIED EF_CUDA_64BIT_ADDRESS EF_CUDA_ACCELERATORS EF_CUDA_SM90 EF_CUDA_VIRTUAL_SM(EF_CUDA_SM90)"
	.elftype	@"ET_EXEC"


//--------------------- .nv.info                  --------------------------
	.section	.nv.info,"",@"SHT_CUDA_INFO"
	.align	4


	//----- nvinfo : EIATTR_REGCOUNT
	.align		4
        /*0000*/ 	.byte	0x04, 0x2f
        /*0002*/ 	.short	(.L_1 - .L_0)
	.align		4
.L_0:
        /*0004*/ 	.word	index@(triton_poi_fused_add_eq_gt_lt_maximum_1)
        /*0008*/ 	.word	0x00000016


	//----- nvinfo : EIATTR_MIN_STACK_SIZE
	.align		4
.L_1:
        /*000c*/ 	.byte	0x04, 0x12
        /*000e*/ 	.short	(.L_3 - .L_2)
	.align		4
.L_2:
        /*0010*/ 	.word	index@(triton_poi_fused_add_eq_gt_lt_maximum_1)
        /*0014*/ 	.word	0x00000000


	//----- nvinfo : EIATTR_FRAME_SIZE
	.align		4
.L_3:
        /*0018*/ 	.byte	0x04, 0x11
        /*001a*/ 	.short	(.L_5 - .L_4)
	.align		4
.L_4:
        /*001c*/ 	.word	index@(triton_poi_fused_add_eq_gt_lt_maximum_1)
        /*0020*/ 	.word	0x00000000


	//----- nvinfo : EIATTR_MIN_STACK_SIZE
	.align		4
.L_5:
        /*0024*/ 	.byte	0x04, 0x12
        /*0026*/ 	.short	(.L_7 - .L_6)
	.align		4
.L_6:
        /*0028*/ 	.word	index@(triton_poi_fused_add_eq_gt_lt_maximum_1)
        /*002c*/ 	.word	0x00000000
.L_7:


//--------------------- .nv.info.triton_poi_fused_add_eq_gt_lt_maximum_1 --------------------------
	.section	.nv.info.triton_poi_fused_add_eq_gt_lt_maximum_1,"",@"SHT_CUDA_INFO"
	.sectionflags	@""
	.align	4


	//----- nvinfo : EIATTR_CUDA_API_VERSION
	.align		4
        /*0000*/ 	.byte	0x04, 0x37
        /*0002*/ 	.short	(.L_9 - .L_8)
.L_8:
        /*0004*/ 	.word	0x0000007c


	//----- nvinfo : EIATTR_KPARAM_INFO
	.align		4
.L_9:
        /*0008*/ 	.byte	0x04, 0x17
        /*000a*/ 	.short	(.L_11 - .L_10)
.L_10:
        /*000c*/ 	.word	0x00000000
        /*0010*/ 	.short	0x0007
        /*0012*/ 	.short	0x0038
        /*0014*/ 	.byte	0x00, 0xf0, 0x11, 0x00


	//----- nvinfo : EIATTR_KPARAM_INFO
	.align		4
.L_11:
        /*0018*/ 	.byte	0x04, 0x17
        /*001a*/ 	.short	(.L_13 - .L_12)
.L_12:
        /*001c*/ 	.word	0x00000000
        /*0020*/ 	.short	0x0006
        /*0022*/ 	.short	0x0030
        /*0024*/ 	.byte	0x00, 0xf4, 0x21, 0x00


	//----- nvinfo : EIATTR_KPARAM_INFO
	.align		4
.L_13:
        /*0028*/ 	.byte	0x04, 0x17
        /*002a*/ 	.short	(.L_15 - .L_14)
.L_14:
        /*002c*/ 	.word	0x00000000
        /*0030*/ 	.short	0x0005
        /*0032*/ 	.short	0x0028
        /*0034*/ 	.byte	0x00, 0xf4, 0x21, 0x00


	//----- nvinfo : EIATTR_KPARAM_INFO
	.align		4
.L_15:
        /*0038*/ 	.byte	0x04, 0x17
        /*003a*/ 	.short	(.L_17 - .L_16)
.L_16:
        /*003c*/ 	.word	0x00000000
        /*0040*/ 	.short	0x0004
        /*0042*/ 	.short	0x0020
        /*0044*/ 	.byte	0x00, 0xf4, 0x21, 0x00


	//----- nvinfo : EIATTR_KPARAM_INFO
	.align		4
.L_17:
        /*0048*/ 	.byte	0x04, 0x17
        /*004a*/ 	.short	(.L_19 - .L_18)
.L_18:
        /*004c*/ 	.word	0x00000000
        /*0050*/ 	.short	0x0003
        /*0052*/ 	.short	0x0018
        /*0054*/ 	.byte	0x00, 0xf4, 0x21, 0x00


	//----- nvinfo : EIATTR_KPARAM_INFO
	.align		4
.L_19:
        /*0058*/ 	.byte	0x04, 0x17
        /*005a*/ 	.short	(.L_21 - .L_20)
.L_20:
        /*005c*/ 	.word	0x00000000
        /*0060*/ 	.short	0x0002
        /*0062*/ 	.short	0x0010
        /*0064*/ 	.byte	0x00, 0xf4, 0x21, 0x00


	//----- nvinfo : EIATTR_KPARAM_INFO
	.align		4
.L_21:
        /*0068*/ 	.byte	0x04, 0x17
        /*006a*/ 	.short	(.L_23 - .L_22)
.L_22:
        /*006c*/ 	.word	0x00000000
        /*0070*/ 	.short	0x0001
        /*0072*/ 	.short	0x0008
        /*0074*/ 	.byte	0x00, 0xf4, 0x21, 0x00


	//----- nvinfo : EIATTR_KPARAM_INFO
	.align		4
.L_23:
        /*0078*/ 	.byte	0x04, 0x17
        /*007a*/ 	.short	(.L_25 - .L_24)
.L_24:
        /*007c*/ 	.word	0x00000000
        /*0080*/ 	.short	0x0000
        /*0082*/ 	.short	0x0000
        /*0084*/ 	.byte	0x00, 0xf4, 0x21, 0x00


	//----- nvinfo : EIATTR_SPARSE_MMA_MASK
	.align		4
.L_25:
        /*0088*/ 	.byte	0x03, 0x50
        /*008a*/ 	.short	0x0000


	//----- nvinfo : EIATTR_MAXREG_COUNT
	.align		4
        /*008c*/ 	.byte	0x03, 0x1b
        /*008e*/ 	.short	0x00ff


	//----- nvinfo : EIATTR_EXIT_INSTR_OFFSETS
	.align		4
        /*0090*/ 	.byte	0x04, 0x1c
        /*0092*/ 	.short	(.L_27 - .L_26)


	//   ....[0]....
.L_26:
        /*0094*/ 	.word	0x00000530


	//   ....[1]....
        /*0098*/ 	.word	0x00000550


	//----- nvinfo : EIATTR_REQNTID
	.align		4
.L_27:
        /*009c*/ 	.byte	0x04, 0x10
        /*009e*/ 	.short	(.L_29 - .L_28)
.L_28:
        /*00a0*/ 	.word	0x00000080
        /*00a4*/ 	.word	0x00000001
        /*00a8*/ 	.word	0x00000001


	//----- nvinfo : EIATTR_CBANK_PARAM_SIZE
	.align		4
.L_29:
        /*00ac*/ 	.byte	0x03, 0x19
        /*00ae*/ 	.short	0x003c


	//----- nvinfo : EIATTR_PARAM_CBANK
	.align		4
        /*00b0*/ 	.byte	0x04, 0x0a
        /*00b2*/ 	.short	(.L_31 - .L_30)
	.align		4
.L_30:
        /*00b4*/ 	.word	index@(.nv.constant0.triton_poi_fused_add_eq_gt_lt_maximum_1)
        /*00b8*/ 	.short	0x0210
        /*00ba*/ 	.short	0x003c


	//----- nvinfo : EIATTR_SW_WAR
	.align		4
.L_31:
        /*00bc*/ 	.byte	0x04, 0x36
        /*00be*/ 	.short	(.L_33 - .L_32)
.L_32:
        /*00c0*/ 	.word	0x00000008
.L_33:


//--------------------- .nv.callgraph             --------------------------
	.section	.nv.callgraph,"",@"SHT_CUDA_CALLGRAPH"
	.align	4
	.sectionentsize	8
	.align		4
        /*0000*/ 	.word	0x00000000
	.align		4
        /*0004*/ 	.word	0xffffffff
	.align		4
        /*0008*/ 	.word	0x00000000
	.align		4
        /*000c*/ 	.word	0xfffffffe
	.align		4
        /*0010*/ 	.word	0x00000000
	.align		4
        /*0014*/ 	.word	0xfffffffd
	.align		4
        /*0018*/ 	.word	0x00000000
	.align		4
        /*001c*/ 	.word	0xfffffffc


//--------------------- .text.triton_poi_fused_add_eq_gt_lt_maximum_1 --------------------------
	.section	.text.triton_poi_fused_add_eq_gt_lt_maximum_1,"ax",@progbits
	.align	128
        .global         triton_poi_fused_add_eq_gt_lt_maximum_1
        .type           triton_poi_fused_add_eq_gt_lt_maximum_1,@function
        .size           triton_poi_fused_add_eq_gt_lt_maximum_1,(.L_x_1 - triton_poi_fused_add_eq_gt_lt_maximum_1)
        .other          triton_poi_fused_add_eq_gt_lt_maximum_1,@"STO_CUDA_ENTRY STV_DEFAULT"
triton_poi_fused_add_eq_gt_lt_maximum_1:
.text.triton_poi_fused_add_eq_gt_lt_maximum_1:
[----:B------:R-:W0:Y:S02]  /*0000*/  LDC R1, c[0x0][0x28] ;  /* 0x00000a00ff017b82 */ /* 0x000e240000000800 */
[----:B------:R-:W1:Y:S01]  /*0010*/  S2R R0, SR_TID.X ;  /* 0x0000000000007919 */ /* 0x000e620000002100 */
[----:B------:R-:W2:Y:S01]  /*0020*/  LDC.64 R4, c[0x0][0x210] ;  /* 0x00008400ff047b82 */ /* 0x000ea20000000a00 */
[----:B------:R-:W-:Y:S02]  /*0030*/  CS2R R16, SRZ ;  /* 0x0000000000107805 */ /* 0x000fe4000001ff00 */
[----:B------:R-:W-:Y:S01]  /*0040*/  CS2R R18, SRZ ;  /* 0x0000000000127805 */ /* 0x000fe2000001ff00 */
[----:B------:R-:W3:Y:S01]  /*0050*/  S2R R3, SR_CTAID.X ;  /* 0x0000000000037919 */ /* 0x000ee20000002500 */
[----:B------:R-:W-:Y:S01]  /*0060*/  ULDC.64 UR4, c[0x0][0x208] ;  /* 0x0000820000047ab9 */ /* 0x000fe20000000a00 */
[----:B------:R-:W-:Y:S01]  /*0070*/  ULDC.64 UR6, c[0x0][0x230] ;  /* 0x00008c0000067ab9 */ /* 0x000fe20000000a00 */
[----:B------:R-:W-:Y:S01]  /*0080*/  ULDC.64 UR8, c[0x0][0x238] ;  /* 0x00008e0000087ab9 */ /* 0x000fe20000000a00 */
[----:B------:R-:W4:Y:S01]  /*0090*/  LDC.64 R14, c[0x0][0x220] ;  /* 0x00008800ff0e7b82 */ /* 0x000f220000000a00 */
[----:B-1----:R-:W-:Y:S01]  /*00a0*/  IMAD.SHL.U32 R0, R0, 0x2, RZ ;  /* 0x0000000200007824 */ /* 0x002fe200078e00ff */
[----:B---3--:R-:W-:-:S04]  /*00b0*/  SHF.R.S32.HI R9, RZ, 0x17, R3 ;  /* 0x00000017ff097819 */ /* 0x008fc80000011403 */
[----:B------:R-:W-:Y:S02]  /*00c0*/  LOP3.LUT R0, R0, 0xfe, RZ, 0xc0, !PT ;  /* 0x000000fe00007812 */ /* 0x000fe400078ec0ff */
[----:B------:R-:W-:-:S03]  /*00d0*/  SGXT R9, R9, 0x1 ;  /* 0x000000010909781a */ /* 0x000fc60000000200 */
[----:B------:R-:W-:Y:S02]  /*00e0*/  IMAD R0, R3, 0x100, R0 ;  /* 0x0000010003007824 */ /* 0x000fe400078e0200 */
[----:B------:R-:W1:Y:S03]  /*00f0*/  LDC.64 R2, c[0x0][0x218] ;  /* 0x00008600ff027b82 */ /* 0x000e660000000a00 */
[----:B------:R-:W-:Y:S02]  /*0100*/  SHF.R.S32.HI R7, RZ, 0x1f, R0 ;  /* 0x0000001fff077819 */ /* 0x000fe40000011400 */
[-C--:B------:R-:W-:Y:S02]  /*0110*/  LEA.HI R9, R9, R0.reuse, RZ, 0x4 ;  /* 0x0000000009097211 */ /* 0x080fe400078f20ff */
[----:B------:R-:W-:Y:S02]  /*0120*/  LEA.HI R7, R7, R0, RZ, 0x6 ;  /* 0x0000000007077211 */ /* 0x000fe400078f30ff */
[----:B------:R-:W-:-:S02]  /*0130*/  SHF.R.S32.HI R9, RZ, 0x4, R9 ;  /* 0x00000004ff097819 */ /* 0x000fc40000011409 */
[----:B------:R-:W-:Y:S01]  /*0140*/  ISETP.GE.AND P0, PT, R0, 0x100, PT ;  /* 0x000001000000780c */ /* 0x000fe20003f06270 */
[C---:B------:R-:W-:Y:S01]  /*0150*/  IMAD.SHL.U32 R8, R7.reuse, 0x2, RZ ;  /* 0x0000000207087824 */ /* 0x040fe200078e00ff */
[----:B------:R-:W-:Y:S02]  /*0160*/  LOP3.LUT R7, R7, 0xffffffc0, RZ, 0xc0, !PT ;  /* 0xffffffc007077812 */ /* 0x000fe400078ec0ff */
[----:B------:R-:W-:Y:S02]  /*0170*/  LEA.HI R6, R9, R9, RZ, 0x2 ;  /* 0x0000000909067211 */ /* 0x000fe400078f10ff */
[----:B------:R-:W-:Y:S02]  /*0180*/  LOP3.LUT R8, R8, 0xffffff80, RZ, 0xc0, !PT ;  /* 0xffffff8008087812 */ /* 0x000fe400078ec0ff */
[----:B------:R-:W-:Y:S02]  /*0190*/  LOP3.LUT R6, R6, 0xfffffffc, RZ, 0xc0, !PT ;  /* 0xfffffffc06067812 */ /* 0x000fe400078ec0ff */
[----:B------:R-:W-:-:S03]  /*01a0*/  IADD3 R7, R8, R0, -R7 ;  /* 0x0000000008077210 */ /* 0x000fc60007ffe807 */
[----:B------:R-:W-:Y:S02]  /*01b0*/  IMAD.IADD R11, R9, 0x1, -R6 ;  /* 0x00000001090b7824 */ /* 0x000fe400078e0a06 */
[C---:B------:R-:W-:Y:S02]  /*01c0*/  VIADD R13, R7.reuse, 0x40 ;  /* 0x00000040070d7836 */ /* 0x040fe40000000000 */
[----:B--2---:R-:W-:Y:S01]  /*01d0*/  IMAD.WIDE R8, R7, 0x4, R4 ;  /* 0x0000000407087825 */ /* 0x004fe200078e0204 */
[----:B------:R-:W-:-:S03]  /*01e0*/  CS2R R6, SRZ ;  /* 0x0000000000067805 */ /* 0x000fc6000001ff00 */
[----:B------:R-:W-:Y:S01]  /*01f0*/  IMAD.WIDE R12, R13, 0x4, R4 ;  /* 0x000000040d0c7825 */ /* 0x000fe200078e0204 */
[----:B------:R-:W-:Y:S02]  /*0200*/  CS2R R4, SRZ ;  /* 0x0000000000047805 */ /* 0x000fe4000001ff00 */
[----:B------:R4:W2:Y:S01]  /*0210*/  @!P0 LDG.E.64 R6, desc[UR4][R8.64] ;  /* 0x0000000408068981 */ /* 0x0008a2000c1e1b00 */
[----:B-1----:R-:W-:-:S03]  /*0220*/  IMAD.WIDE R10, R11, 0x4, R2 ;  /* 0x000000040b0a7825 */ /* 0x002fc600078e0202 */
[----:B------:R-:W3:Y:S04]  /*0230*/  @!P0 LDG.E.64 R4, desc[UR4][R12.64] ;  /* 0x000000040c048981 */ /* 0x000ee8000c1e1b00 */
[----:B------:R-:W2:Y:S04]  /*0240*/  @!P0 LDG.E.EL R17, desc[UR4][R10.64] ;  /* 0x000000040a118981 */ /* 0x000ea8000c2e1900 */
[----:B------:R-:W3:Y:S04]  /*0250*/  @!P0 LDG.E.EL R19, desc[UR4][R10.64+0x10] ;  /* 0x000010040a138981 */ /* 0x000ee8000c2e1900 */
[----:B------:R-:W5:Y:S04]  /*0260*/  @!P0 LDG.E.EL R18, desc[UR4][R10.64+0x10] ;  /* 0x000010040a128981 */ /* 0x000f68000c2e1900 */
[----:B------:R-:W5:Y:S01]  /*0270*/  @!P0 LDG.E.EL R16, desc[UR4][R10.64] ;  /* 0x000000040a108981 */ /* 0x000f62000c2e1900 */
[----:B------:R-:W-:Y:S01]  /*0280*/  CS2R R2, SRZ ;  /* 0x0000000000027805 */ /* 0x000fe2000001ff00 */
[----:B----4-:R-:W-:-:S05]  /*0290*/  IMAD.WIDE R8, R0, 0x4, R14 ;  /* 0x0000000400087825 */ /* 0x010fca00078e020e */
[----:B------:R1:W4:Y:S01]  /*02a0*/  @!P0 LDG.E.64 R2, desc[UR4][R8.64] ;  /* 0x0000000408028981 */ /* 0x000322000c1e1b00 */
[----:B--2---:R-:W-:Y:S01]  /*02b0*/  FADD R17, R17, R6 ;  /* 0x0000000611117221 */ /* 0x004fe20000000000 */
[----:B---3--:R-:W-:-:S05]  /*02c0*/  FADD R4, R19, R4 ;  /* 0x0000000413047221 */ /* 0x008fca0000000000 */
[CC--:B------:R-:W-:Y:S01]  /*02d0*/  FSETP.GT.AND P1, PT, R17.reuse, R4.reuse, PT ;  /* 0x000000041100720b */ /* 0x0c0fe20003f24000 */
[----:B-----5:R-:W-:Y:S01]  /*02e0*/  FADD R18, R18, R5 ;  /* 0x0000000512127221 */ /* 0x020fe20000000000 */
[CC--:B------:R-:W-:Y:S02]  /*02f0*/  FSETP.NEU.AND P2, PT, R17.reuse, R4.reuse, PT ;  /* 0x000000041100720b */ /* 0x0c0fe40003f4d000 */
[CC--:B------:R-:W-:Y:S02]  /*0300*/  FSEL R6, R17.reuse, R4.reuse, P1 ;  /* 0x0000000411067208 */ /* 0x0c0fe40000800000 */
[C---:B------:R-:W-:Y:S02]  /*0310*/  FSETP.GEU.AND P3, PT, R17.reuse, R4, PT ;  /* 0x000000041100720b */ /* 0x040fe40003f6e000 */
[----:B------:R-:W2:Y:S01]  /*0320*/  LDC.64 R4, c[0x0][0x228] ;  /* 0x00008a00ff047b82 */ /* 0x000ea20000000a00 */
[----:B------:R-:W-:Y:S01]  /*0330*/  FADD R15, R16, R7 ;  /* 0x00000007100f7221 */ /* 0x000fe20000000000 */
[----:B------:R-:W-:-:S04]  /*0340*/  FSETP.NAN.AND P4, PT, R17, R17, PT ;  /* 0x000000111100720b */ /* 0x000fc80003f88000 */
[CC--:B------:R-:W-:Y:S02]  /*0350*/  FSETP.GT.AND P5, PT, R15.reuse, R18.reuse, PT ;  /* 0x000000120f00720b */ /* 0x0c0fe40003fa4000 */
[----:B------:R-:W-:Y:S02]  /*0360*/  FSETP.NEU.AND P6, PT, R15, R18, PT ;  /* 0x000000120f00720b */ /* 0x000fe40003fcd000 */
[----:B-1----:R-:W-:Y:S02]  /*0370*/  FSEL R9, R17, R6, P4 ;  /* 0x0000000611097208 */ /* 0x002fe40002000000 */
[----:B------:R-:W-:Y:S02]  /*0380*/  SEL R10, RZ, 0x1, !P1 ;  /* 0x00000001ff0a7807 */ /* 0x000fe40004800000 */
[----:B------:R-:W-:Y:S02]  /*0390*/  SEL R11, RZ, 0x100, !P5 ;  /* 0x00000100ff0b7807 */ /* 0x000fe40006800000 */
[----:B------:R-:W-:-:S02]  /*03a0*/  FSETP.NAN.AND P4, PT, R15, R15, PT ;  /* 0x0000000f0f00720b */ /* 0x000fc40003f88000 */
[CC--:B------:R-:W-:Y:S02]  /*03b0*/  FSEL R8, R15.reuse, R18.reuse, P5 ;  /* 0x000000120f087208 */ /* 0x0c0fe40002800000 */
[----:B------:R-:W-:Y:S02]  /*03c0*/  SEL R6, RZ, 0x1, P2 ;  /* 0x00000001ff067807 */ /* 0x000fe40001000000 */
[----:B------:R-:W-:Y:S01]  /*03d0*/  SEL R7, RZ, 0x100, P6 ;  /* 0x00000100ff077807 */ /* 0x000fe20003000000 */
[----:B------:R-:W-:Y:S01]  /*03e0*/  IMAD.IADD R17, R10, 0x1, R11 ;  /* 0x000000010a117824 */ /* 0x000fe200078e020b */
[----:B------:R-:W-:Y:S01]  /*03f0*/  FSETP.GEU.AND P2, PT, R15, R18, PT ;  /* 0x000000120f00720b */ /* 0x000fe20003f4e000 */
[----:B----4-:R-:W-:Y:S01]  /*0400*/  FADD R10, R9, R2 ;  /* 0x00000002090a7221 */ /* 0x010fe20000000000 */
[----:B------:R-:W-:Y:S01]  /*0410*/  FSEL R8, R15, R8, P4 ;  /* 0x000000080f087208 */ /* 0x000fe20002000000 */
[----:B------:R-:W-:Y:S01]  /*0420*/  IMAD.IADD R15, R6, 0x1, R7 ;  /* 0x00000001060f7824 */ /* 0x000fe200078e0207 */
[----:B------:R-:W-:-:S02]  /*0430*/  SHF.R.S32.HI R9, RZ, 0x1f, R0 ;  /* 0x0000001fff097819 */ /* 0x000fc40000011400 */
[----:B------:R-:W-:Y:S02]  /*0440*/  IADD3 R2, P1, R0, UR6, RZ ;  /* 0x0000000600027c10 */ /* 0x000fe4000ff3e0ff */
[----:B------:R-:W-:Y:S01]  /*0450*/  SEL R13, RZ, 0x100, P2 ;  /* 0x00000100ff0d7807 */ /* 0x000fe20001000000 */
[----:B------:R-:W-:Y:S01]  /*0460*/  FADD R11, R8, R3 ;  /* 0x00000003080b7221 */ /* 0x000fe20000000000 */
[----:B------:R-:W-:Y:S01]  /*0470*/  IADD3 R6, P2, R0, UR8, RZ ;  /* 0x0000000800067c10 */ /* 0x000fe2000ff5e0ff */
[----:B--2---:R-:W-:Y:S01]  /*0480*/  IMAD.WIDE R4, R0, 0x4, R4 ;  /* 0x0000000400047825 */ /* 0x004fe200078e0204 */
[----:B------:R-:W-:Y:S01]  /*0490*/  IADD3.X R3, R9, UR7, RZ, P1, !PT ;  /* 0x0000000709037c10 */ /* 0x000fe20008ffe4ff */
[----:B------:R-:W-:Y:S01]  /*04a0*/  ULDC.64 UR6, c[0x0][0x240] ;  /* 0x0000900000067ab9 */ /* 0x000fe20000000a00 */
[----:B------:R-:W-:Y:S02]  /*04b0*/  IADD3.X R7, R9, UR9, RZ, P2, !PT ;  /* 0x0000000909077c10 */ /* 0x000fe400097fe4ff */
[----:B------:R-:W-:Y:S01]  /*04c0*/  IADD3 R8, P1, R0, UR6, RZ ;  /* 0x0000000600087c10 */ /* 0x000fe2000ff3e0ff */
[----:B------:R1:W-:Y:S01]  /*04d0*/  @!P0 STG.E.64 desc[UR4][R4.64], R10 ;  /* 0x0000000a04008986 */ /* 0x0003e2000c101b04 */
[----:B------:R-:W-:-:S02]  /*04e0*/  SEL R12, RZ, 0x1, P3 ;  /* 0x00000001ff0c7807 */ /* 0x000fc40001800000 */
[----:B------:R-:W-:Y:S01]  /*04f0*/  IADD3.X R9, R9, UR7, RZ, P1, !PT ;  /* 0x0000000709097c10 */ /* 0x000fe20008ffe4ff */
[----:B------:R1:W-:Y:S04]  /*0500*/  @!P0 STG.E.U16 desc[UR4][R2.64], R15 ;  /* 0x0000000f02008986 */ /* 0x0003e8000c101504 */
[----:B------:R1:W-:Y:S01]  /*0510*/  @!P0 STG.E.U16 desc[UR4][R6.64], R17 ;  /* 0x0000001106008986 */ /* 0x0003e2000c101504 */
[----:B------:R-:W-:Y:S01]  /*0520*/  IMAD.IADD R13, R12, 0x1, R13 ;  /* 0x000000010c0d7824 */ /* 0x000fe200078e020d */
[----:B------:R-:W-:Y:S06]  /*0530*/  @P0 EXIT ;  /* 0x000000000000094d */ /* 0x000fec0003800000 */
[----:B------:R-:W-:Y:S01]  /*0540*/  STG.E.U16 desc[UR4][R8.64], R13 ;  /* 0x0000000d08007986 */ /* 0x000fe2000c101504 */
[----:B------:R-:W-:Y:S05]  /*0550*/  EXIT ;  /* 0x000000000000794d */ /* 0x000fea0003800000 */
.L_x_0:
[----:B------:R-:W-:-:S00]  /*0560*/  BRA `(.L_x_0) ;  /* 0xfffffffc00fc7947 */ /* 0x000fc0000383ffff */
[----:B------:R-:W-:-:S00]  /*0570*/  NOP ;  /* 0x0000000000007918 */ /* 0x000fc00000000000 */
        /* <DEDUP_REMOVED lines=8> */
.L_x_1:


//--------------------- .nv.constant0.triton_poi_fused_add_eq_gt_lt_maximum_1 --------------------------
	.section	.nv.constant0.triton_poi_fused_add_eq_gt_lt_maximum_1,"a",@progbits
	.sectionflags	@""
	.align	4
.nv.constant0.triton_poi_fused_add_eq_gt_lt_maximum_1:
	.zero		588
